//
// Generated by NVIDIA NVVM Compiler
//
// Compiler Build ID: CL-36424714
// Cuda compilation tools, release 13.0, V13.0.88
// Based on NVVM 20.0.0
//

.version 9.0
.target sm_100
.address_size 64

	// .globl	_Z1fPciPbPiPlS2_
.extern .func __assertfail
(
	.param .b64 __assertfail_param_0,
	.param .b64 __assertfail_param_1,
	.param .b32 __assertfail_param_2,
	.param .b64 __assertfail_param_3,
	.param .b64 __assertfail_param_4
)
;
.global .align 1 .b8 __unnamed_1[56] = {118, 111, 105, 100, 32, 102, 40, 99, 104, 97, 114, 32, 42, 44, 32, 105, 110, 116, 44, 32, 95, 95, 110, 118, 95, 98, 111, 111, 108, 32, 42, 44, 32, 105, 110, 116, 32, 42, 44, 32, 108, 111, 110, 103, 32, 42, 44, 32, 108, 111, 110, 103, 32, 42, 41};
.global .align 1 .b8 $str[26] = {101, 115, 99, 97, 112, 101, 67, 111, 117, 110, 116, 32, 33, 61, 32, 116, 111, 116, 97, 108, 67, 111, 117, 110, 116};
.global .align 1 .b8 $str$1[27] = {47, 116, 109, 112, 47, 115, 97, 115, 115, 95, 99, 117, 95, 119, 117, 97, 112, 51, 95, 104, 105, 47, 107, 46, 99, 117};

.visible .entry _Z1fPciPbPiPlS2_(
	.param .u64 .ptr .align 1 _Z1fPciPbPiPlS2__param_0,
	.param .u32 _Z1fPciPbPiPlS2__param_1,
	.param .u64 .ptr .align 1 _Z1fPciPbPiPlS2__param_2,
	.param .u64 .ptr .align 1 _Z1fPciPbPiPlS2__param_3,
	.param .u64 .ptr .align 1 _Z1fPciPbPiPlS2__param_4,
	.param .u64 .ptr .align 1 _Z1fPciPbPiPlS2__param_5
)
{
	.reg .pred 	%p<35>;
	.reg .b16 	%rs<27>;
	.reg .b32 	%r<75>;
	.reg .b64 	%rd<108>;

	ld.param.u64 	%rd24, [_Z1fPciPbPiPlS2__param_0];
	ld.param.u32 	%r29, [_Z1fPciPbPiPlS2__param_1];
	ld.param.u64 	%rd22, [_Z1fPciPbPiPlS2__param_2];
	ld.param.u64 	%rd23, [_Z1fPciPbPiPlS2__param_3];
	ld.param.u64 	%rd25, [_Z1fPciPbPiPlS2__param_4];
	ld.param.u64 	%rd26, [_Z1fPciPbPiPlS2__param_5];
	cvta.to.global.u64 	%rd1, %rd26;
	cvta.to.global.u64 	%rd2, %rd25;
	cvta.to.global.u64 	%rd3, %rd24;
	mov.u32 	%r30, %ctaid.x;
	mov.u32 	%r31, %ntid.x;
	mov.u32 	%r32, %tid.x;
	mad.lo.s32 	%r1, %r30, %r31, %r32;
	mov.u32 	%r33, %nctaid.x;
	mul.lo.s32 	%r34, %r31, %r33;
	add.s32 	%r35, %r34, %r29;
	add.s32 	%r36, %r35, -1;
	div.s32 	%r2, %r36, %r34;
	add.s32 	%r37, %r2, 63;
	shr.s32 	%r38, %r37, 31;
	shr.u32 	%r39, %r38, 26;
	add.s32 	%r40, %r37, %r39;
	and.b32  	%r3, %r40, -64;
	mul.lo.s32 	%r4, %r3, %r1;
	setp.eq.s32 	%p4, %r1, 0;
	mov.b16 	%rs25, 0;
	@%p4 bra 	$L__BB0_2;
	cvta.to.global.u64 	%rd27, %rd22;
	cvt.s64.s32 	%rd28, %r1;
	add.s64 	%rd29, %rd27, %rd28;
	ld.global.u8 	%rs25, [%rd29+-1];
$L__BB0_2:
	cvta.to.global.u64 	%rd30, %rd23;
	mul.wide.s32 	%rd31, %r1, 4;
	add.s64 	%rd4, %rd30, %rd31;
	setp.lt.s32 	%p5, %r2, 1;
	setp.ge.s32 	%p6, %r4, %r29;
	mov.b32 	%r74, 0;
	or.pred  	%p7, %p5, %p6;
	@%p7 bra 	$L__BB0_29;
	cvt.s64.s32 	%rd105, %r4;
	ld.global.u32 	%r64, [%rd4];
	add.s32 	%r44, %r4, %r3;
	min.s32 	%r45, %r44, %r29;
	cvt.s64.s32 	%rd32, %r45;
	add.s64 	%rd33, %rd105, 1;
	max.s64 	%rd6, %rd32, %rd33;
	and.b64  	%rd7, %rd6, 3;
	sub.s64 	%rd34, %rd105, %rd6;
	setp.gt.u64 	%p8, %rd34, -4;
	mov.b32 	%r74, 0;
	@%p8 bra 	$L__BB0_22;
	and.b64  	%rd35, %rd6, -4;
	neg.s64 	%rd8, %rd35;
	add.s64 	%rd9, %rd3, 3;
	mov.b32 	%r74, 0;
$L__BB0_5:
	add.s64 	%rd11, %rd9, %rd105;
	ld.global.u8 	%rs4, [%rd11+-3];
	and.b16  	%rs14, %rs25, 255;
	setp.ne.s16 	%p9, %rs14, 1;
	@%p9 bra 	$L__BB0_7;
	cvt.u32.u64 	%r47, %rd105;
	and.b32  	%r48, %r47, 60;
	mov.b64 	%rd36, 1;
	shl.b64 	%rd37, %rd36, %r48;
	shr.s64 	%rd38, %rd105, 63;
	shr.u64 	%rd39, %rd38, 58;
	add.s64 	%rd40, %rd105, %rd39;
	shr.s64 	%rd41, %rd40, 6;
	shl.b64 	%rd42, %rd41, 3;
	add.s64 	%rd43, %rd2, %rd42;
	ld.global.u64 	%rd44, [%rd43];
	or.b64  	%rd45, %rd44, %rd37;
	st.global.u64 	[%rd43], %rd45;
$L__BB0_7:
	setp.eq.s16 	%p10, %rs4, 92;
	setp.ne.s16 	%p11, %rs14, 1;
	and.pred  	%p1, %p10, %p11;
	selp.u32 	%r49, 1, 0, %p10;
	add.s32 	%r8, %r74, %r49;
	setp.ne.s16 	%p12, %rs4, 10;
	@%p12 bra 	$L__BB0_9;
	add.s32 	%r9, %r64, 1;
	mul.wide.s32 	%rd46, %r64, 8;
	add.s64 	%rd47, %rd1, %rd46;
	st.global.u64 	[%rd47], %rd105;
	mov.u32 	%r64, %r9;
$L__BB0_9:
	add.s64 	%rd12, %rd105, 1;
	ld.global.u8 	%rs5, [%rd11+-2];
	not.pred 	%p13, %p1;
	@%p13 bra 	$L__BB0_11;
	cvt.u32.u64 	%r50, %rd12;
	and.b32  	%r51, %r50, 61;
	mov.b64 	%rd48, 1;
	shl.b64 	%rd49, %rd48, %r51;
	shr.s64 	%rd50, %rd12, 63;
	shr.u64 	%rd51, %rd50, 58;
	add.s64 	%rd52, %rd12, %rd51;
	shr.s64 	%rd53, %rd52, 6;
	shl.b64 	%rd54, %rd53, 3;
	add.s64 	%rd55, %rd2, %rd54;
	ld.global.u64 	%rd56, [%rd55];
	or.b64  	%rd57, %rd56, %rd49;
	st.global.u64 	[%rd55], %rd57;
$L__BB0_11:
	setp.eq.s16 	%p14, %rs5, 92;
	and.pred  	%p2, %p14, %p13;
	selp.u32 	%r52, 1, 0, %p14;
	add.s32 	%r11, %r8, %r52;
	setp.ne.s16 	%p16, %rs5, 10;
	@%p16 bra 	$L__BB0_13;
	add.s32 	%r12, %r64, 1;
	mul.wide.s32 	%rd58, %r64, 8;
	add.s64 	%rd59, %rd1, %rd58;
	st.global.u64 	[%rd59], %rd12;
	mov.u32 	%r64, %r12;
$L__BB0_13:
	add.s64 	%rd13, %rd105, 2;
	ld.global.u8 	%rs6, [%rd11+-1];
	not.pred 	%p17, %p2;
	@%p17 bra 	$L__BB0_15;
	cvt.u32.u64 	%r53, %rd13;
	and.b32  	%r54, %r53, 62;
	mov.b64 	%rd60, 1;
	shl.b64 	%rd61, %rd60, %r54;
	shr.s64 	%rd62, %rd13, 63;
	shr.u64 	%rd63, %rd62, 58;
	add.s64 	%rd64, %rd13, %rd63;
	shr.s64 	%rd65, %rd64, 6;
	shl.b64 	%rd66, %rd65, 3;
	add.s64 	%rd67, %rd2, %rd66;
	ld.global.u64 	%rd68, [%rd67];
	or.b64  	%rd69, %rd68, %rd61;
	st.global.u64 	[%rd67], %rd69;
$L__BB0_15:
	setp.eq.s16 	%p18, %rs6, 92;
	and.pred  	%p3, %p18, %p17;
	selp.u32 	%r55, 1, 0, %p18;
	add.s32 	%r14, %r11, %r55;
	setp.ne.s16 	%p20, %rs6, 10;
	@%p20 bra 	$L__BB0_17;
	add.s32 	%r15, %r64, 1;
	mul.wide.s32 	%rd70, %r64, 8;
	add.s64 	%rd71, %rd1, %rd70;
	st.global.u64 	[%rd71], %rd13;
	mov.u32 	%r64, %r15;
$L__BB0_17:
	add.s64 	%rd14, %rd105, 3;
	ld.global.u8 	%rs7, [%rd11];
	not.pred 	%p21, %p3;
	@%p21 bra 	$L__BB0_19;
	cvt.u32.u64 	%r56, %rd14;
	and.b32  	%r57, %r56, 63;
	mov.b64 	%rd72, 1;
	shl.b64 	%rd73, %rd72, %r57;
	shr.s64 	%rd74, %rd14, 63;
	shr.u64 	%rd75, %rd74, 58;
	add.s64 	%rd76, %rd14, %rd75;
	shr.s64 	%rd77, %rd76, 6;
	shl.b64 	%rd78, %rd77, 3;
	add.s64 	%rd79, %rd2, %rd78;
	ld.global.u64 	%rd80, [%rd79];
	or.b64  	%rd81, %rd80, %rd73;
	st.global.u64 	[%rd79], %rd81;
$L__BB0_19:
	setp.eq.s16 	%p22, %rs7, 92;
	and.pred  	%p24, %p22, %p21;
	selp.u16 	%rs25, 1, 0, %p24;
	selp.u32 	%r58, 1, 0, %p22;
	add.s32 	%r74, %r14, %r58;
	setp.ne.s16 	%p25, %rs7, 10;
	@%p25 bra 	$L__BB0_21;
	add.s32 	%r18, %r64, 1;
	mul.wide.s32 	%rd82, %r64, 8;
	add.s64 	%rd83, %rd1, %rd82;
	st.global.u64 	[%rd83], %rd14;
	mov.u32 	%r64, %r18;
$L__BB0_21:
	add.s64 	%rd105, %rd105, 4;
	add.s64 	%rd84, %rd8, %rd105;
	setp.ne.s64 	%p26, %rd84, 0;
	@%p26 bra 	$L__BB0_5;
$L__BB0_22:
	setp.eq.s64 	%p27, %rd7, 0;
	@%p27 bra 	$L__BB0_29;
	neg.s64 	%rd106, %rd7;
$L__BB0_24:
	.pragma "nounroll";
	add.s64 	%rd85, %rd3, %rd105;
	ld.global.u8 	%rs11, [%rd85];
	and.b16  	%rs20, %rs25, 255;
	setp.ne.s16 	%p28, %rs20, 1;
	@%p28 bra 	$L__BB0_26;
	cvt.u32.u64 	%r59, %rd105;
	and.b32  	%r60, %r59, 63;
	mov.b64 	%rd86, 1;
	shl.b64 	%rd87, %rd86, %r60;
	shr.s64 	%rd88, %rd105, 63;
	shr.u64 	%rd89, %rd88, 58;
	add.s64 	%rd90, %rd105, %rd89;
	shr.s64 	%rd91, %rd90, 6;
	shl.b64 	%rd92, %rd91, 3;
	add.s64 	%rd93, %rd2, %rd92;
	ld.global.u64 	%rd94, [%rd93];
	or.b64  	%rd95, %rd94, %rd87;
	st.global.u64 	[%rd93], %rd95;
$L__BB0_26:
	setp.eq.s16 	%p29, %rs11, 92;
	setp.ne.s16 	%p30, %rs20, 1;
	and.pred  	%p31, %p29, %p30;
	selp.u16 	%rs25, 1, 0, %p31;
	selp.u32 	%r61, 1, 0, %p29;
	add.s32 	%r74, %r74, %r61;
	setp.ne.s16 	%p32, %rs11, 10;
	@%p32 bra 	$L__BB0_28;
	add.s32 	%r26, %r64, 1;
	mul.wide.s32 	%rd96, %r64, 8;
	add.s64 	%rd97, %rd1, %rd96;
	st.global.u64 	[%rd97], %rd105;
	mov.u32 	%r64, %r26;
$L__BB0_28:
	add.s64 	%rd105, %rd105, 1;
	add.s64 	%rd106, %rd106, 1;
	setp.ne.s64 	%p33, %rd106, 0;
	@%p33 bra 	$L__BB0_24;
$L__BB0_29:
	setp.ne.s32 	%p34, %r74, %r3;
	@%p34 bra 	$L__BB0_31;
	mov.u64 	%rd98, $str;
	cvta.global.u64 	%rd99, %rd98;
	mov.u64 	%rd100, $str$1;
	cvta.global.u64 	%rd101, %rd100;
	mov.u64 	%rd102, __unnamed_1;
	cvta.global.u64 	%rd103, %rd102;
	{ // callseq 0, 0
	.param .b64 param0;
	st.param.b64 	[param0], %rd99;
	.param .b64 param1;
	st.param.b64 	[param1], %rd101;
	.param .b32 param2;
	st.param.b32 	[param2], 36;
	.param .b64 param3;
	st.param.b64 	[param3], %rd103;
	.param .b64 param4;
	st.param.b64 	[param4], 1;
	call.uni 
	__assertfail, 
	(
	param0, 
	param1, 
	param2, 
	param3, 
	param4
	);
	} // callseq 0
$L__BB0_31:
	ret;

}


// ===== COMPILED SASS (sm_100) =====

	.target	sm_100

	.elftype	@"ET_EXEC"


//--------------------- .note.nv.tkinfo           --------------------------
	.section	.note.nv.tkinfo,"",@"SHT_NOTE"
	.sectionflags	@"SHF_NOTE_NV_TKINFO"
	.tkinfo
        /*0018*/ 	.word	0x00000002
        /*0030*/ 	.string	""
        /*0030*/ 	.string	"ptxas"
        /*0030*/ 	.string	"Cuda compilation tools, release 13.0, V13.0.88"
        /*0030*/ 	.string	"Build cuda_13.0.r13.0/compiler.36424714_0"
        /*0030*/ 	.string	"-arch sm_100 -m 64 "



//--------------------- .note.nv.cuinfo           --------------------------
	.section	.note.nv.cuinfo,"",@"SHT_NOTE"
	.sectionflags	@"SHF_NOTE_NV_CUINFO"
        /*0018*/ 	.short	0x0002
        /*001a*/ 	.short	0x0064
        /*001c*/ 	.short	0x0082
	.zero		2


//--------------------- .nv.info                  --------------------------
	.section	.nv.info,"",@"SHT_CUDA_INFO"
	.align	4


	//----- nvinfo : EIATTR_REGCOUNT
	.align		4
        /*0000*/ 	.byte	0x04, 0x2f
        /*0002*/ 	.short	(.L_4 - .L_3)
	.align		4
.L_3:
        /*0004*/ 	.word	index@(_Z1fPciPbPiPlS2_)
        /*0008*/ 	.word	0x00000020


	//----- nvinfo : EIATTR_FRAME_SIZE
	.align		4
.L_4:
        /*000c*/ 	.byte	0x04, 0x11
        /*000e*/ 	.short	(.L_6 - .L_5)
	.align		4
.L_5:
        /*0010*/ 	.word	index@(_Z1fPciPbPiPlS2_)
        /*0014*/ 	.word	0x00000000


	//----- nvinfo : EIATTR_MIN_STACK_SIZE
	.align		4
.L_6:
        /*0018*/ 	.byte	0x04, 0x12
        /*001a*/ 	.short	(.L_8 - .L_7)
	.align		4
.L_7:
        /*001c*/ 	.word	index@(_Z1fPciPbPiPlS2_)
        /*0020*/ 	.word	0x00000000
.L_8:


//--------------------- .nv.compat                --------------------------
	.section	.nv.compat,"",@"SHT_CUDA_COMPAT_INFO"
	.align	4
        /*0000*/ 	.byte	0x02, 0x09, 0x00, 0x00, 0x02, 0x02, 0x01, 0x00, 0x02, 0x05, 0x05, 0x00, 0x03, 0x07, 0x01, 0x01
        /*0010*/ 	.byte	0x02, 0x03, 0x00, 0x00, 0x02, 0x06, 0x01, 0x00, 0x04, 0x0b, 0x08, 0x00, 0x09, 0x00, 0x00, 0x00
        /*0020*/ 	.byte	0x00, 0x00, 0x00, 0x00


//--------------------- .nv.info._Z1fPciPbPiPlS2_ --------------------------
	.section	.nv.info._Z1fPciPbPiPlS2_,"",@"SHT_CUDA_INFO"
	.sectionflags	@""
	.align	4


	//----- nvinfo : EIATTR_CUDA_API_VERSION
	.align		4
        /*0000*/ 	.byte	0x04, 0x37
        /*0002*/ 	.short	(.L_10 - .L_9)
.L_9:
        /*0004*/ 	.word	0x00000082


	//----- nvinfo : EIATTR_KPARAM_INFO
	.align		4
.L_10:
        /*0008*/ 	.byte	0x04, 0x17
        /*000a*/ 	.short	(.L_12 - .L_11)
.L_11:
        /*000c*/ 	.word	0x00000000
        /*0010*/ 	.short	0x0005
        /*0012*/ 	.short	0x0028
        /*0014*/ 	.byte	0x00, 0xf5, 0x21, 0x00


	//----- nvinfo : EIATTR_KPARAM_INFO
	.align		4
.L_12:
        /*0018*/ 	.byte	0x04, 0x17
        /*001a*/ 	.short	(.L_14 - .L_13)
.L_13:
        /*001c*/ 	.word	0x00000000
        /*0020*/ 	.short	0x0004
        /*0022*/ 	.short	0x0020
        /*0024*/ 	.byte	0x00, 0xf5, 0x21, 0x00


	//----- nvinfo : EIATTR_KPARAM_INFO
	.align		4
.L_14:
        /*0028*/ 	.byte	0x04, 0x17
        /*002a*/ 	.short	(.L_16 - .L_15)
.L_15:
        /*002c*/ 	.word	0x00000000
        /*0030*/ 	.short	0x0003
        /*0032*/ 	.short	0x0018
        /*0034*/ 	.byte	0x00, 0xf5, 0x21, 0x00


	//----- nvinfo : EIATTR_KPARAM_INFO
	.align		4
.L_16:
        /*0038*/ 	.byte	0x04, 0x17
        /*003a*/ 	.short	(.L_18 - .L_17)
.L_17:
        /*003c*/ 	.word	0x00000000
        /*0040*/ 	.short	0x0002
        /*0042*/ 	.short	0x0010
        /*0044*/ 	.byte	0x00, 0xf5, 0x21, 0x00


	//----- nvinfo : EIATTR_KPARAM_INFO
	.align		4
.L_18:
        /*0048*/ 	.byte	0x04, 0x17
        /*004a*/ 	.short	(.L_20 - .L_19)
.L_19:
        /*004c*/ 	.word	0x00000000
        /*0050*/ 	.short	0x0001
        /*0052*/ 	.short	0x0008
        /*0054*/ 	.byte	0x00, 0xf0, 0x11, 0x00


	//----- nvinfo : EIATTR_KPARAM_INFO
	.align		4
.L_20:
        /*0058*/ 	.byte	0x04, 0x17
        /*005a*/ 	.short	(.L_22 - .L_21)
.L_21:
        /*005c*/ 	.word	0x00000000
        /*0060*/ 	.short	0x0000
        /*0062*/ 	.short	0x0000
        /*0064*/ 	.byte	0x00, 0xf5, 0x21, 0x00


	//----- nvinfo : EIATTR_SPARSE_MMA_MASK
	.align		4
.L_22:
        /*0068*/ 	.byte	0x03, 0x50
        /*006a*/ 	.short	0x0000


	//----- nvinfo : EIATTR_MAXREG_COUNT
	.align		4
        /*006c*/ 	.byte	0x03, 0x1b
        /*006e*/ 	.short	0x00ff


	//----- nvinfo : EIATTR_EXTERNS
	.align		4
        /*0070*/ 	.byte	0x04, 0x0f
        /*0072*/ 	.short	(.L_24 - .L_23)


	//   ....[0]....
	.align		4
.L_23:
        /*0074*/ 	.word	index@(__assertfail)


	//----- nvinfo : EIATTR_MERCURY_ISA_VERSION
	.align		4
.L_24:
        /*0078*/ 	.byte	0x03, 0x5f
        /*007a*/ 	.short	0x0101


	//----- nvinfo : EIATTR_VRC_CTA_INIT_COUNT
	.align		4
        /*007c*/ 	.byte	0x02, 0x4a
	.zero		1
	.zero		1


	//----- nvinfo : EIATTR_SYSCALL_OFFSETS
	.align		4
        /*0080*/ 	.byte	0x04, 0x46
        /*0082*/ 	.short	(.L_26 - .L_25)


	//   ....[0]....
.L_25:
        /*0084*/ 	.word	0x000010e0


	//----- nvinfo : EIATTR_EXIT_INSTR_OFFSETS
	.align		4
.L_26:
        /*0088*/ 	.byte	0x04, 0x1c
        /*008a*/ 	.short	(.L_28 - .L_27)


	//   ....[0]....
.L_27:
        /*008c*/ 	.word	0x00000fe0


	//   ....[1]....
        /*0090*/ 	.word	0x000010f0


	//----- nvinfo : EIATTR_CRS_STACK_SIZE
	.align		4
.L_28:
        /*0094*/ 	.byte	0x04, 0x1e
        /*0096*/ 	.short	(.L_30 - .L_29)
.L_29:
        /*0098*/ 	.word	0x00000000


	//----- nvinfo : EIATTR_CBANK_PARAM_SIZE
	.align		4
.L_30:
        /*009c*/ 	.byte	0x03, 0x19
        /*009e*/ 	.short	0x0030


	//----- nvinfo : EIATTR_PARAM_CBANK
	.align		4
        /*00a0*/ 	.byte	0x04, 0x0a
        /*00a2*/ 	.short	(.L_32 - .L_31)
	.align		4
.L_31:
        /*00a4*/ 	.word	index@(.nv.constant0._Z1fPciPbPiPlS2_)
        /*00a8*/ 	.short	0x0380
        /*00aa*/ 	.short	0x0030


	//----- nvinfo : EIATTR_SW_WAR
	.align		4
.L_32:
        /*00ac*/ 	.byte	0x04, 0x36
        /*00ae*/ 	.short	(.L_34 - .L_33)
.L_33:
        /*00b0*/ 	.word	0x00000008
.L_34:


//--------------------- .nv.callgraph             --------------------------
	.section	.nv.callgraph,"",@"SHT_CUDA_CALLGRAPH"
	.align	4
	.sectionentsize	8
	.align		4
        /*0000*/ 	.word	0x00000000
	.align		4
        /*0004*/ 	.word	0xffffffff
	.align		4
        /*0008*/ 	.word	index@(_Z1fPciPbPiPlS2_)
	.align		4
        /*000c*/ 	.word	index@(__assertfail)
	.align		4
        /*0010*/ 	.word	0x00000000
	.align		4
        /*0014*/ 	.word	0xfffffffe
	.align		4
        /*0018*/ 	.word	0x00000000
	.align		4
        /*001c*/ 	.word	0xfffffffd
	.align		4
        /*0020*/ 	.word	0x00000000
	.align		4
        /*0024*/ 	.word	0xfffffffc


//--------------------- .nv.constant4             --------------------------
	.section	.nv.constant4,"a",@progbits
	.align	8
	.align		8
.nv.constant4:
        /*0000*/ 	.dword	__assertfail
	.align		8
        /*0008*/ 	.dword	__unnamed_1
	.align		8
        /*0010*/ 	.dword	$str
	.align		8
        /*0018*/ 	.dword	$str$1


//--------------------- .text._Z1fPciPbPiPlS2_    --------------------------
	.section	.text._Z1fPciPbPiPlS2_,"ax",@progbits
	.align	128
        .global         _Z1fPciPbPiPlS2_
        .type           _Z1fPciPbPiPlS2_,@function
        .size           _Z1fPciPbPiPlS2_,(.L_x_8 - _Z1fPciPbPiPlS2_)
        .other          _Z1fPciPbPiPlS2_,@"STO_CUDA_ENTRY STV_DEFAULT"
_Z1fPciPbPiPlS2_:
.text._Z1fPciPbPiPlS2_:
[----:B------:R-:W0:Y:S01]  /*0000*/  LDC R1, c[0x0][0x37c] ;  /* 0x0000df00ff017b82 */ /* 0x000e220000000800 */
[----:B------:R-:W1:Y:S07]  /*0010*/  S2R R3, SR_TID.X ;  /* 0x0000000000037919 */ /* 0x000e6e0000002100 */
[----:B------:R-:W1:Y:S01]  /*0020*/  S2UR UR4, SR_CTAID.X ;  /* 0x00000000000479c3 */ /* 0x000e620000002500 */
[----:B------:R-:W2:Y:S01]  /*0030*/  LDCU.64 UR6, c[0x0][0x358] ;  /* 0x00006b00ff0677ac */ /* 0x000ea20008000a00 */
[----:B------:R-:W-:-:S06]  /*0040*/  PRMT R8, RZ, 0x7610, R8 ;  /* 0x00007610ff087816 */ /* 0x000fcc0000000008 */
[----:B------:R-:W1:Y:S08]  /*0050*/  LDC R0, c[0x0][0x360] ;  /* 0x0000d800ff007b82 */ /* 0x000e700000000800 */
[----:B------:R-:W3:Y:S01]  /*0060*/  LDC R7, c[0x0][0x388] ;  /* 0x0000e200ff077b82 */ /* 0x000ee20000000800 */
[----:B-1----:R-:W-:Y:S01]  /*0070*/  IMAD R3, R0, UR4, R3 ;  /* 0x0000000400037c24 */ /* 0x002fe2000f8e0203 */
[----:B------:R-:W1:Y:S04]  /*0080*/  LDCU UR4, c[0x0][0x370] ;  /* 0x00006e00ff0477ac */ /* 0x000e680008000800 */
[----:B------:R-:W-:-:S13]  /*0090*/  ISETP.NE.AND P0, PT, R3, RZ, PT ;  /* 0x000000ff0300720c */ /* 0x000fda0003f05270 */
[----:B------:R-:W4:Y:S01]  /*00a0*/  @P0 LDC.64 R4, c[0x0][0x390] ;  /* 0x0000e400ff040b82 */ /* 0x000f220000000a00 */
[----:B-1----:R-:W-:Y:S01]  /*00b0*/  IMAD R0, R0, UR4, RZ ;  /* 0x0000000400007c24 */ /* 0x002fe2000f8e02ff */
[----:B------:R-:W1:Y:S04]  /*00c0*/  LDCU.64 UR4, c[0x0][0x380] ;  /* 0x00007000ff0477ac */ /* 0x000e680008000a00 */
[----:B------:R-:W-:-:S04]  /*00d0*/  IABS R9, R0 ;  /* 0x0000000000097213 */ /* 0x000fc80000000000 */
[----:B------:R-:W2:Y:S01]  /*00e0*/  I2F.RP R2, R9 ;  /* 0x0000000900027306 */ /* 0x000ea20000209400 */
[----:B----4-:R-:W-:-:S07]  /*00f0*/  @P0 IADD3 R4, P1, PT, R3, R4, RZ ;  /* 0x0000000403040210 */ /* 0x010fce0007f3e0ff */
[----:B--2---:R-:W2:Y:S01]  /*0100*/  MUFU.RCP R2, R2 ;  /* 0x0000000200027308 */ /* 0x004ea20000001000 */
[----:B------:R-:W-:-:S05]  /*0110*/  @P0 LEA.HI.X.SX32 R5, R3, R5, 0x1, P1 ;  /* 0x0000000503050211 */ /* 0x000fca00008f0eff */
[----:B------:R3:W5:Y:S01]  /*0120*/  @P0 LDG.E.U8 R8, desc[UR6][R4.64+-0x1] ;  /* 0xffffff0604080981 */ /* 0x000762000c1e1100 */
[----:B------:R-:W-:Y:S01]  /*0130*/  BSSY.RECONVERGENT B0, `(.L_x_0) ;  /* 0x00000e9000007945 */ /* 0x000fe20003800200 */
[----:B--2---:R-:W-:Y:S01]  /*0140*/  VIADD R10, R2, 0xffffffe ;  /* 0x0ffffffe020a7836 */ /* 0x004fe20000000000 */
[----:B---3--:R-:W-:-:S03]  /*0150*/  IADD3 R5, PT, PT, R0, -0x1, R7 ;  /* 0xffffffff00057810 */ /* 0x008fc60007ffe007 */
[----:B------:R2:W3:Y:S01]  /*0160*/  F2I.FTZ.U32.TRUNC.NTZ R11, R10 ;  /* 0x0000000a000b7305 */ /* 0x0004e2000021f000 */
[----:B------:R-:W-:Y:S02]  /*0170*/  IABS R2, R5 ;  /* 0x0000000500027213 */ /* 0x000fe40000000000 */
[----:B------:R-:W-:-:S04]  /*0180*/  LOP3.LUT R5, R5, R0, RZ, 0x3c, !PT ;  /* 0x0000000005057212 */ /* 0x000fc800078e3cff */
[----:B------:R-:W-:Y:S01]  /*0190*/  ISETP.GE.AND P2, PT, R5, RZ, PT ;  /* 0x000000ff0500720c */ /* 0x000fe20003f46270 */
[----:B--2---:R-:W-:Y:S02]  /*01a0*/  IMAD.MOV.U32 R10, RZ, RZ, RZ ;  /* 0x000000ffff0a7224 */ /* 0x004fe400078e00ff */
[----:B---3--:R-:W-:-:S04]  /*01b0*/  IMAD.MOV R4, RZ, RZ, -R11 ;  /* 0x000000ffff047224 */ /* 0x008fc800078e0a0b */
[----:B------:R-:W-:Y:S01]  /*01c0*/  IMAD R13, R4, R9, RZ ;  /* 0x00000009040d7224 */ /* 0x000fe200078e02ff */
[----:B------:R-:W-:-:S03]  /*01d0*/  IABS R4, R0 ;  /* 0x0000000000047213 */ /* 0x000fc60000000000 */
[----:B------:R-:W-:-:S04]  /*01e0*/  IMAD.HI.U32 R11, R11, R13, R10 ;  /* 0x0000000d0b0b7227 */ /* 0x000fc800078e000a */
[----:B------:R-:W-:Y:S02]  /*01f0*/  IMAD.MOV R4, RZ, RZ, -R4 ;  /* 0x000000ffff047224 */ /* 0x000fe400078e0a04 */
[----:B------:R-:W-:-:S04]  /*0200*/  IMAD.HI.U32 R11, R11, R2, RZ ;  /* 0x000000020b0b7227 */ /* 0x000fc800078e00ff */
[----:B------:R-:W-:-:S05]  /*0210*/  IMAD R2, R11, R4, R2 ;  /* 0x000000040b027224 */ /* 0x000fca00078e0202 */
[----:B------:R-:W-:-:S13]  /*0220*/  ISETP.GT.U32.AND P1, PT, R9, R2, PT ;  /* 0x000000020900720c */ /* 0x000fda0003f24070 */
[----:B------:R-:W-:Y:S02]  /*0230*/  @!P1 IMAD.IADD R2, R2, 0x1, -R9 ;  /* 0x0000000102029824 */ /* 0x000fe400078e0a09 */
[----:B------:R-:W-:Y:S01]  /*0240*/  @!P1 VIADD R11, R11, 0x1 ;  /* 0x000000010b0b9836 */ /* 0x000fe20000000000 */
[----:B------:R-:W-:Y:S02]  /*0250*/  ISETP.NE.AND P1, PT, R0, RZ, PT ;  /* 0x000000ff0000720c */ /* 0x000fe40003f25270 */
[----:B------:R-:W-:-:S13]  /*0260*/  ISETP.GE.U32.AND P0, PT, R2, R9, PT ;  /* 0x000000090200720c */ /* 0x000fda0003f06070 */
[----:B------:R-:W-:-:S04]  /*0270*/  @P0 VIADD R11, R11, 0x1 ;  /* 0x000000010b0b0836 */ /* 0x000fc80000000000 */
[----:B------:R-:W-:Y:S02]  /*0280*/  IMAD.MOV.U32 R2, RZ, RZ, R11 ;  /* 0x000000ffff027224 */ /* 0x000fe400078e000b */
[----:B------:R-:W2:Y:S02]  /*0290*/  LDC.64 R10, c[0x0][0x398] ;  /* 0x0000e600ff0a7b82 */ /* 0x000ea40000000a00 */
[----:B------:R-:W-:Y:S01]  /*02a0*/  @!P2 IMAD.MOV R2, RZ, RZ, -R2 ;  /* 0x000000ffff02a224 */ /* 0x000fe200078e0a02 */
[----:B------:R-:W-:-:S05]  /*02b0*/  @!P1 LOP3.LUT R2, RZ, R0, RZ, 0x33, !PT ;  /* 0x00000000ff029212 */ /* 0x000fca00078e33ff */
[----:B------:R-:W-:-:S05]  /*02c0*/  VIADD R0, R2, 0x3f ;  /* 0x0000003f02007836 */ /* 0x000fca0000000000 */
[----:B------:R-:W-:-:S04]  /*02d0*/  SHF.R.S32.HI R5, RZ, 0x1f, R0 ;  /* 0x0000001fff057819 */ /* 0x000fc80000011400 */
[----:B------:R-:W-:Y:S01]  /*02e0*/  LEA.HI R4, R5, R0, RZ, 0x6 ;  /* 0x0000000005047211 */ /* 0x000fe200078f30ff */
[----:B------:R-:W-:-:S03]  /*02f0*/  IMAD.MOV.U32 R5, RZ, RZ, RZ ;  /* 0x000000ffff057224 */ /* 0x000fc600078e00ff */
[----:B------:R-:W-:-:S05]  /*0300*/  LOP3.LUT R4, R4, 0xffffffc0, RZ, 0xc0, !PT ;  /* 0xffffffc004047812 */ /* 0x000fca00078ec0ff */
[----:B------:R-:W-:-:S05]  /*0310*/  IMAD R12, R3, R4, RZ ;  /* 0x00000004030c7224 */ /* 0x000fca00078e02ff */
[----:B------:R-:W-:-:S04]  /*0320*/  ISETP.GE.AND P0, PT, R12, R7, PT ;  /* 0x000000070c00720c */ /* 0x000fc80003f06270 */
[----:B------:R-:W-:Y:S01]  /*0330*/  ISETP.LT.OR P0, PT, R2, 0x1, P0 ;  /* 0x000000010200780c */ /* 0x000fe20000701670 */
[----:B--2---:R-:W-:-:S12]  /*0340*/  IMAD.WIDE R2, R3, 0x4, R10 ;  /* 0x0000000403027825 */ /* 0x004fd800078e020a */
[----:B01----:R-:W-:Y:S05]  /*0350*/  @P0 BRA `(.L_x_1) ;  /* 0x0000000c00180947 */ /* 0x003fea0003800000 */
[----:B------:R0:W5:Y:S01]  /*0360*/  LDG.E R2, desc[UR6][R2.64] ;  /* 0x0000000602027981 */ /* 0x000162000c1e1900 */
[C---:B------:R-:W-:Y:S01]  /*0370*/  IADD3 R0, P1, PT, R12.reuse, 0x1, RZ ;  /* 0x000000010c007810 */ /* 0x040fe20007f3e0ff */
[----:B------:R-:W-:Y:S01]  /*0380*/  BSSY.RECONVERGENT B1, `(.L_x_2) ;  /* 0x0000096000017945 */ /* 0x000fe20003800200 */
[----:B------:R-:W-:Y:S02]  /*0390*/  SHF.R.S32.HI R9, RZ, 0x1f, R12 ;  /* 0x0000001fff097819 */ /* 0x000fe4000001140c */
[----:B------:R-:W-:-:S03]  /*03a0*/  VIADDMNMX R7, R12, R4, R7, PT ;  /* 0x000000040c077246 */ /* 0x000fc60003800107 */
[----:B------:R-:W-:Y:S01]  /*03b0*/  IMAD.X R5, RZ, RZ, R9, P1 ;  /* 0x000000ffff057224 */ /* 0x000fe200008e0609 */
[----:B------:R-:W-:Y:S02]  /*03c0*/  ISETP.GT.U32.AND P0, PT, R7, R0, PT ;  /* 0x000000000700720c */ /* 0x000fe40003f04070 */
[----:B------:R-:W-:-:S04]  /*03d0*/  SHF.R.S32.HI R6, RZ, 0x1f, R7 ;  /* 0x0000001fff067819 */ /* 0x000fc80000011407 */
[----:B------:R-:W-:-:S04]  /*03e0*/  ISETP.GT.AND.EX P0, PT, R6, R5, PT, P0 ;  /* 0x000000050600720c */ /* 0x000fc80003f04300 */
[----:B------:R-:W-:Y:S02]  /*03f0*/  SEL R11, R7, R0, P0 ;  /* 0x00000000070b7207 */ /* 0x000fe40000000000 */
[----:B------:R-:W-:Y:S01]  /*0400*/  SEL R6, R6, R5, P0 ;  /* 0x0000000506067207 */ /* 0x000fe20000000000 */
[----:B------:R-:W-:Y:S01]  /*0410*/  IMAD.MOV.U32 R5, RZ, RZ, RZ ;  /* 0x000000ffff057224 */ /* 0x000fe200078e00ff */
[----:B------:R-:W-:Y:S02]  /*0420*/  IADD3 R0, P2, PT, R12, -R11, RZ ;  /* 0x8000000b0c007210 */ /* 0x000fe40007f5e0ff */
[----:B------:R-:W-:Y:S02]  /*0430*/  LOP3.LUT R7, R11, 0x3, RZ, 0xc0, !PT ;  /* 0x000000030b077812 */ /* 0x000fe400078ec0ff */
[----:B------:R-:W-:Y:S01]  /*0440*/  ISETP.GT.U32.AND P1, PT, R0, -0x4, PT ;  /* 0xfffffffc0000780c */ /* 0x000fe20003f24070 */
[----:B------:R-:W-:Y:S01]  /*0450*/  IMAD.X R0, R9, 0x1, ~R6, P2 ;  /* 0x0000000109007824 */ /* 0x000fe200010e0e06 */
[----:B------:R-:W-:-:S04]  /*0460*/  ISETP.NE.U32.AND P0, PT, R7, RZ, PT ;  /* 0x000000ff0700720c */ /* 0x000fc80003f05070 */
[----:B------:R-:W-:Y:S01]  /*0470*/  ISETP.GT.U32.AND.EX P1, PT, R0, -0x1, PT, P1 ;  /* 0xffffffff0000780c */ /* 0x000fe20003f24110 */
[----:B------:R-:W-:Y:S01]  /*0480*/  IMAD.MOV.U32 R0, RZ, RZ, R12 ;  /* 0x000000ffff007224 */ /* 0x000fe200078e000c */
[----:B------:R-:W-:-:S11]  /*0490*/  ISETP.NE.AND.EX P0, PT, RZ, RZ, PT, P0 ;  /* 0x000000ffff00720c */ /* 0x000fd60003f05300 */
[----:B0-----:R-:W-:Y:S05]  /*04a0*/  @P1 BRA `(.L_x_3) ;  /* 0x00000008000c1947 */ /* 0x001fea0003800000 */
[----:B------:R-:W0:Y:S01]  /*04b0*/  LDC.64 R12, c[0x0][0x380] ;  /* 0x0000e000ff0c7b82 */ /* 0x000e220000000a00 */
[----:B------:R-:W-:Y:S01]  /*04c0*/  LOP3.LUT R3, R11, 0xfffffffc, RZ, 0xc0, !PT ;  /* 0xfffffffc0b037812 */ /* 0x000fe200078ec0ff */
[----:B------:R-:W-:-:S07]  /*04d0*/  IMAD.MOV.U32 R5, RZ, RZ, RZ ;  /* 0x000000ffff057224 */ /* 0x000fce00078e00ff */
.L_x_4:
[----:B-----5:R-:W-:Y:S02]  /*04e0*/  LOP3.LUT R20, R8, 0xff, RZ, 0xc0, !PT ;  /* 0x000000ff08147812 */ /* 0x020fe400078ec0ff */
[----:B0-----:R-:W-:Y:S02]  /*04f0*/  IADD3 R14, P2, P3, R0, 0x3, R12 ;  /* 0x00000003000e7810 */ /* 0x001fe40007b5e00c */
[----:B------:R-:W-:Y:S02]  /*0500*/  ISETP.NE.AND P1, PT, R20, 0x1, PT ;  /* 0x000000011400780c */ /* 0x000fe40003f25270 */
[----:B------:R-:W-:-:S05]  /*0510*/  IADD3.X R15, PT, PT, R9, R13, RZ, P2, P3 ;  /* 0x0000000d090f7210 */ /* 0x000fca00017e64ff */
[----:B------:R-:W2:Y:S06]  /*0520*/  LDG.E.U8 R21, desc[UR6][R14.64+-0x3] ;  /* 0xfffffd060e157981 */ /* 0x000eac000c1e1100 */
[----:B------:R-:W0:Y:S01]  /*0530*/  @!P1 LDC.64 R10, c[0x0][0x3a0] ;  /* 0x0000e800ff0a9b82 */ /* 0x000e220000000a00 */
[----:B------:R-:W-:-:S04]  /*0540*/  @!P1 SHF.R.S32.HI R17, RZ, 0x1f, R9 ;  /* 0x0000001fff119819 */ /* 0x000fc80000011409 */
[----:B------:R-:W-:-:S05]  /*0550*/  @!P1 LEA.HI R8, P2, R17, R0, RZ, 0x6 ;  /* 0x0000000011089211 */ /* 0x000fca00078530ff */
[----:B------:R-:W-:-:S05]  /*0560*/  @!P1 IMAD.X R17, RZ, RZ, R9, P2 ;  /* 0x000000ffff119224 */ /* 0x000fca00010e0609 */
[--C-:B------:R-:W-:Y:S02]  /*0570*/  @!P1 SHF.R.S64 R8, R8, 0x6, R17.reuse ;  /* 0x0000000608089819 */ /* 0x100fe40000001011 */
[----:B------:R-:W-:Y:S02]  /*0580*/  @!P1 SHF.R.S32.HI R16, RZ, 0x6, R17 ;  /* 0x00000006ff109819 */ /* 0x000fe40000011411 */
[----:B0-----:R-:W-:-:S04]  /*0590*/  @!P1 LEA R10, P2, R8, R10, 0x3 ;  /* 0x0000000a080a9211 */ /* 0x001fc800078418ff */
[----:B------:R-:W-:-:S05]  /*05a0*/  @!P1 LEA.HI.X R11, R8, R11, R16, 0x3, P2 ;  /* 0x0000000b080b9211 */ /* 0x000fca00010f1c10 */
[----:B------:R-:W3:Y:S01]  /*05b0*/  @!P1 LDG.E.64 R18, desc[UR6][R10.64] ;  /* 0x000000060a129981 */ /* 0x000ee2000c1e1b00 */
[----:B------:R-:W-:Y:S01]  /*05c0*/  @!P1 IMAD.MOV.U32 R23, RZ, RZ, 0x1 ;  /* 0x00000001ff179424 */ /* 0x000fe200078e00ff */
[C---:B------:R-:W-:Y:S02]  /*05d0*/  @!P1 LOP3.LUT R8, R0.reuse, 0x3c, RZ, 0xc0, !PT ;  /* 0x0000003c00089812 */ /* 0x040fe400078ec0ff */
[----:B------:R-:W-:Y:S02]  /*05e0*/  IADD3 R22, P3, PT, R0, 0x1, RZ ;  /* 0x0000000100167810 */ /* 0x000fe40007f7e0ff */
[----:B--2---:R-:W-:-:S13]  /*05f0*/  ISETP.NE.AND P6, PT, R21, 0xa, PT ;  /* 0x0000000a1500780c */ /* 0x004fda0003fc5270 */
[----:B------:R-:W0:Y:S01]  /*0600*/  @!P6 LDC.64 R16, c[0x0][0x3a8] ;  /* 0x0000ea00ff10eb82 */ /* 0x000e220000000a00 */
[----:B------:R-:W-:Y:S02]  /*0610*/  ISETP.NE.AND P2, PT, R21, 0x5c, PT ;  /* 0x0000005c1500780c */ /* 0x000fe40003f45270 */
[CC--:B------:R-:W-:Y:S02]  /*0620*/  @!P1 SHF.L.U32 R21, R23.reuse, R8.reuse, RZ ;  /* 0x0000000817159219 */ /* 0x0c0fe400000006ff */
[----:B------:R-:W-:Y:S02]  /*0630*/  ISETP.NE.AND P5, PT, R20, 0x1, !P2 ;  /* 0x000000011400780c */ /* 0x000fe400057a5270 */
[----:B------:R-:W-:Y:S01]  /*0640*/  @!P1 SHF.L.U64.HI R23, R23, R8, RZ ;  /* 0x0000000817179219 */ /* 0x000fe200000102ff */
[----:B------:R-:W-:-:S10]  /*0650*/  @!P6 IMAD.MOV.U32 R8, RZ, RZ, R0 ;  /* 0x000000ffff08e224 */ /* 0x000fd400078e0000 */
[----:B------:R-:W1:Y:S01]  /*0660*/  @P5 LDC.64 R26, c[0x0][0x3a0] ;  /* 0x0000e800ff1a5b82 */ /* 0x000e620000000a00 */
[----:B0-----:R-:W-:Y:S01]  /*0670*/  @!P6 IMAD.WIDE R16, R2, 0x8, R16 ;  /* 0x000000080210e825 */ /* 0x001fe200078e0210 */
[----:B---3--:R-:W-:Y:S02]  /*0680*/  @!P1 LOP3.LUT R18, R18, R21, RZ, 0xfc, !PT ;  /* 0x0000001512129212 */ /* 0x008fe400078efcff */
[----:B------:R-:W-:Y:S01]  /*0690*/  @!P1 LOP3.LUT R19, R19, R23, RZ, 0xfc, !PT ;  /* 0x0000001713139212 */ /* 0x000fe200078efcff */
[----:B------:R-:W-:-:S04]  /*06a0*/  IMAD.X R23, RZ, RZ, R9, P3 ;  /* 0x000000ffff177224 */ /* 0x000fc800018e0609 */
[----:B------:R0:W-:Y:S04]  /*06b0*/  @!P1 STG.E.64 desc[UR6][R10.64], R18 ;  /* 0x000000120a009986 */ /* 0x0001e8000c101b06 */
[----:B------:R2:W-:Y:S04]  /*06c0*/  @!P6 STG.E.64 desc[UR6][R16.64], R8 ;  /* 0x000000081000e986 */ /* 0x0005e8000c101b06 */
[----:B------:R-:W3:Y:S01]  /*06d0*/  LDG.E.U8 R24, desc[UR6][R14.64+-0x2] ;  /* 0xfffffe060e187981 */ /* 0x000ee2000c1e1100 */
[----:B------:R-:W-:-:S04]  /*06e0*/  @P5 SHF.R.S32.HI R21, RZ, 0x1f, R23 ;  /* 0x0000001fff155819 */ /* 0x000fc80000011417 */
[----:B------:R-:W-:-:S05]  /*06f0*/  @P5 LEA.HI R20, P1, R21, R22, RZ, 0x6 ;  /* 0x0000001615145211 */ /* 0x000fca00078330ff */
[----:B------:R-:W-:-:S05]  /*0700*/  @P5 IMAD.X R21, RZ, RZ, R23, P1 ;  /* 0x000000ffff155224 */ /* 0x000fca00008e0617 */
[--C-:B------:R-:W-:Y:S02]  /*0710*/  @P5 SHF.R.S64 R20, R20, 0x6, R21.reuse ;  /* 0x0000000614145819 */ /* 0x100fe40000001015 */
[----:B------:R-:W-:Y:S02]  /*0720*/  @P5 SHF.R.S32.HI R21, RZ, 0x6, R21 ;  /* 0x00000006ff155819 */ /* 0x000fe40000011415 */
[----:B-1----:R-:W-:-:S04]  /*0730*/  @P5 LEA R26, P1, R20, R26, 0x3 ;  /* 0x0000001a141a5211 */ /* 0x002fc800078218ff */
[----:B------:R-:W-:-:S05]  /*0740*/  @P5 LEA.HI.X R27, R20, R27, R21, 0x3, P1 ;  /* 0x0000001b141b5211 */ /* 0x000fca00008f1c15 */
[----:B0-----:R-:W4:Y:S01]  /*0750*/  @P5 LDG.E.64 R10, desc[UR6][R26.64] ;  /* 0x000000061a0a5981 */ /* 0x001f22000c1e1b00 */
[----:B--2---:R-:W-:Y:S01]  /*0760*/  @P5 IMAD.MOV.U32 R17, RZ, RZ, 0x1 ;  /* 0x00000001ff115424 */ /* 0x004fe200078e00ff */
[----:B------:R-:W-:-:S04]  /*0770*/  @P5 LOP3.LUT R8, R22, 0x3d, RZ, 0xc0, !PT ;  /* 0x0000003d16085812 */ /* 0x000fc800078ec0ff */
[CC--:B------:R-:W-:Y:S02]  /*0780*/  @P5 SHF.L.U64.HI R19, R17.reuse, R8.reuse, RZ ;  /* 0x0000000811135219 */ /* 0x0c0fe400000102ff */
[----:B------:R-:W-:Y:S01]  /*0790*/  @P5 SHF.L.U32 R17, R17, R8, RZ ;  /* 0x0000000811115219 */ /* 0x000fe200000006ff */
[----:B------:R-:W-:-:S04]  /*07a0*/  @!P6 VIADD R8, R2, 0x1 ;  /* 0x000000010208e836 */ /* 0x000fc80000000000 */
[----:B------:R-:W-:Y:S01]  /*07b0*/  @!P6 IMAD.MOV.U32 R2, RZ, RZ, R8 ;  /* 0x000000ffff02e224 */ /* 0x000fe200078e0008 */
[----:B---3--:R-:W-:-:S13]  /*07c0*/  ISETP.NE.AND P3, PT, R24, 0xa, PT ;  /* 0x0000000a1800780c */ /* 0x008fda0003f65270 */
[----:B------:R-:W0:Y:S01]  /*07d0*/  @!P3 LDC.64 R20, c[0x0][0x3a8] ;  /* 0x0000ea00ff14bb82 */ /* 0x000e220000000a00 */
[----:B------:R-:W-:Y:S02]  /*07e0*/  ISETP.EQ.AND P4, PT, R24, 0x5c, !P5 ;  /* 0x0000005c1800780c */ /* 0x000fe40006f82270 */
[----:B----4-:R-:W-:Y:S02]  /*07f0*/  @P5 LOP3.LUT R16, R10, R17, RZ, 0xfc, !PT ;  /* 0x000000110a105212 */ /* 0x010fe400078efcff */
[----:B------:R-:W-:Y:S02]  /*0800*/  IADD3 R10, P1, PT, R0, 0x2, RZ ;  /* 0x00000002000a7810 */ /* 0x000fe40007f3e0ff */
[----:B------:R-:W-:-:S07]  /*0810*/  @P5 LOP3.LUT R17, R11, R19, RZ, 0xfc, !PT ;  /* 0x000000130b115212 */ /* 0x000fce00078efcff */
[----:B------:R-:W1:Y:S01]  /*0820*/  @P4 LDC.64 R18, c[0x0][0x3a0] ;  /* 0x0000e800ff124b82 */ /* 0x000e620000000a00 */
[----:B0-----:R-:W-:Y:S01]  /*0830*/  @!P3 IMAD.WIDE R20, R2, 0x8, R20 ;  /* 0x000000080214b825 */ /* 0x001fe200078e0214 */
[----:B------:R0:W-:Y:S03]  /*0840*/  @P5 STG.E.64 desc[UR6][R26.64], R16 ;  /* 0x000000101a005986 */ /* 0x0001e6000c101b06 */
[----:B------:R-:W-:Y:S01]  /*0850*/  IMAD.X R11, RZ, RZ, R9, P1 ;  /* 0x000000ffff0b7224 */ /* 0x000fe200008e0609 */
        /* <DEDUP_REMOVED lines=16> */
[----:B------:R-:W-:-:S05]  /*0960*/  IADD3 R26, P3, PT, R0, 0x3, RZ ;  /* 0x00000003001a7810 */ /* 0x000fca0007f7e0ff */
[----:B------:R-:W-:Y:S01]  /*0970*/  IMAD.X R27, RZ, RZ, R9, P3 ;  /* 0x000000ffff1b7224 */ /* 0x000fe200018e0609 */
[C---:B---3--:R-:W-:Y:S02]  /*0980*/  ISETP.NE.AND P5, PT, R8.reuse, 0xa, PT ;  /* 0x0000000a0800780c */ /* 0x048fe40003fa5270 */
[----:B------:R-:W-:-:S11]  /*0990*/  ISETP.EQ.AND P1, PT, R8, 0x5c, !P4 ;  /* 0x0000005c0800780c */ /* 0x000fd60006722270 */
[----:B------:R-:W0:Y:S02]  /*09a0*/  @!P5 LDC.64 R20, c[0x0][0x3a8] ;  /* 0x0000ea00ff14db82 */ /* 0x000e240000000a00 */
[----:B------:R-:W-:Y:S02]  /*09b0*/  @P1 SHF.R.S32.HI R29, RZ, 0x1f, R27 ;  /* 0x0000001fff1d1819 */ /* 0x000fe4000001141b */
[----:B----4-:R-:W-:-:S04]  /*09c0*/  @P4 LOP3.LUT R16, R16, R23, RZ, 0xfc, !PT ;  /* 0x0000001710104212 */ /* 0x010fc800078efcff */
[----:B------:R-:W1:Y:S01]  /*09d0*/  @P1 LDC.64 R22, c[0x0][0x3a0] ;  /* 0x0000e800ff161b82 */ /* 0x000e620000000a00 */
[----:B------:R-:W-:Y:S02]  /*09e0*/  @P4 LOP3.LUT R17, R17, R25, RZ, 0xfc, !PT ;  /* 0x0000001911114212 */ /* 0x000fe400078efcff */
[----:B------:R-:W-:Y:S01]  /*09f0*/  @P1 LEA.HI R28, P3, R29, R26, RZ, 0x6 ;  /* 0x0000001a1d1c1211 */ /* 0x000fe200078730ff */
[----:B0-----:R-:W-:Y:S02]  /*0a00*/  @!P5 IMAD.WIDE R20, R2, 0x8, R20 ;  /* 0x000000080214d825 */ /* 0x001fe400078e0214 */
[----:B------:R0:W-:Y:S04]  /*0a10*/  @P4 STG.E.64 desc[UR6][R18.64], R16 ;  /* 0x0000001012004986 */ /* 0x0001e8000c101b06 */
[----:B------:R2:W-:Y:S01]  /*0a20*/  @!P5 STG.E.64 desc[UR6][R20.64], R10 ;  /* 0x0000000a1400d986 */ /* 0x0005e2000c101b06 */
[----:B------:R-:W-:-:S03]  /*0a30*/  @P1 IMAD.X R29, RZ, RZ, R27, P3 ;  /* 0x000000ffff1d1224 */ /* 0x000fc600018e061b */
[----:B------:R3:W4:Y:S02]  /*0a40*/  LDG.E.U8 R25, desc[UR6][R14.64] ;  /* 0x000000060e197981 */ /* 0x000724000c1e1100 */
[--C-:B------:R-:W-:Y:S02]  /*0a50*/  @P1 SHF.R.S64 R28, R28, 0x6, R29.reuse ;  /* 0x000000061c1c1819 */ /* 0x100fe4000000101d */
[----:B------:R-:W-:Y:S02]  /*0a60*/  @P1 SHF.R.S32.HI R29, RZ, 0x6, R29 ;  /* 0x00000006ff1d1819 */ /* 0x000fe4000001141d */
[----:B-1----:R-:W-:-:S04]  /*0a70*/  @P1 LEA R22, P3, R28, R22, 0x3 ;  /* 0x000000161c161211 */ /* 0x002fc800078618ff */
[----:B------:R-:W-:-:S05]  /*0a80*/  @P1 LEA.HI.X R23, R28, R23, R29, 0x3, P3 ;  /* 0x000000171c171211 */ /* 0x000fca00018f1c1d */
[----:B0-----:R-:W4:Y:S01]  /*0a90*/  @P1 LDG.E.64 R16, desc[UR6][R22.64] ;  /* 0x0000000616101981 */ /* 0x001f22000c1e1b00 */
[----:B------:R-:W-:Y:S01]  /*0aa0*/  @P1 IMAD.MOV.U32 R19, RZ, RZ, 0x1 ;  /* 0x00000001ff131424 */ /* 0x000fe200078e00ff */
[----:B---3--:R-:W-:Y:S01]  /*0ab0*/  @P1 LOP3.LUT R14, R26, 0x3f, RZ, 0xc0, !PT ;  /* 0x0000003f1a0e1812 */ /* 0x008fe200078ec0ff */
[----:B------:R-:W-:Y:S02]  /*0ac0*/  VIADD R18, R5, 0x1 ;  /* 0x0000000105127836 */ /* 0x000fe40000000000 */
[----:B------:R-:W-:Y:S01]  /*0ad0*/  @P2 IMAD.MOV R18, RZ, RZ, R5 ;  /* 0x000000ffff122224 */ /* 0x000fe200078e0205 */
[CC--:B------:R-:W-:Y:S02]  /*0ae0*/  @P1 SHF.L.U32 R15, R19.reuse, R14.reuse, RZ ;  /* 0x0000000e130f1219 */ /* 0x0c0fe400000006ff */
[----:B------:R-:W-:Y:S02]  /*0af0*/  @P1 SHF.L.U64.HI R5, R19, R14, RZ ;  /* 0x0000000e13051219 */ /* 0x000fe400000102ff */
[----:B------:R-:W-:-:S02]  /*0b00*/  IADD3 R0, P2, PT, R0, 0x4, RZ ;  /* 0x0000000400007810 */ /* 0x000fc40007f5e0ff */
[----:B------:R-:W-:Y:S01]  /*0b10*/  ISETP.NE.AND P4, PT, R24, 0x5c, PT ;  /* 0x0000005c1800780c */ /* 0x000fe20003f85270 */
[----:B--2---:R-:W-:Y:S02]  /*0b20*/  @!P5 VIADD R20, R2, 0x1 ;  /* 0x000000010214d836 */ /* 0x004fe40000000000 */
[----:B------:R-:W-:Y:S02]  /*0b30*/  IMAD.X R9, RZ, RZ, R9, P2 ;  /* 0x000000ffff097224 */ /* 0x000fe400010e0609 */
[----:B------:R-:W-:Y:S01]  /*0b40*/  @!P5 IMAD.MOV.U32 R2, RZ, RZ, R20 ;  /* 0x000000ffff02d224 */ /* 0x000fe200078e0014 */
[----:B------:R-:W-:Y:S01]  /*0b50*/  ISETP.NE.AND P5, PT, R8, 0x5c, PT ;  /* 0x0000005c0800780c */ /* 0x000fe20003fa5270 */
[----:B------:R-:W-:-:S06]  /*0b60*/  VIADD R19, R18, 0x1 ;  /* 0x0000000112137836 */ /* 0x000fcc0000000000 */
[----:B------:R-:W-:-:S04]  /*0b70*/  @P4 IMAD.MOV R19, RZ, RZ, R18 ;  /* 0x000000ffff134224 */ /* 0x000fc800078e0212 */
[----:B------:R-:W-:Y:S02]  /*0b80*/  VIADD R8, R19, 0x1 ;  /* 0x0000000113087836 */ /* 0x000fe40000000000 */
[----:B------:R-:W-:Y:S01]  /*0b90*/  @P5 IMAD.MOV R8, RZ, RZ, R19 ;  /* 0x000000ffff085224 */ /* 0x000fe200078e0213 */
[----:B----4-:R-:W-:-:S13]  /*0ba0*/  ISETP.NE.AND P3, PT, R25, 0xa, PT ;  /* 0x0000000a1900780c */ /* 0x010fda0003f65270 */
[----:B------:R-:W0:Y:S01]  /*0bb0*/  @!P3 LDC.64 R10, c[0x0][0x3a8] ;  /* 0x0000ea00ff0abb82 */ /* 0x000e220000000a00 */
[----:B------:R-:W-:Y:S02]  /*0bc0*/  @P1 LOP3.LUT R14, R16, R15, RZ, 0xfc, !PT ;  /* 0x0000000f100e1212 */ /* 0x000fe400078efcff */
[----:B------:R-:W-:Y:S02]  /*0bd0*/  @P1 LOP3.LUT R15, R17, R5, RZ, 0xfc, !PT ;  /* 0x00000005110f1212 */ /* 0x000fe400078efcff */
[----:B------:R-:W-:-:S04]  /*0be0*/  IADD3 R5, P6, PT, R0, -R3, RZ ;  /* 0x8000000300057210 */ /* 0x000fc80007fde0ff */
[----:B------:R-:W-:Y:S01]  /*0bf0*/  ISETP.NE.U32.AND P2, PT, R5, RZ, PT ;  /* 0x000000ff0500720c */ /* 0x000fe20003f45070 */
[----:B------:R-:W-:Y:S01]  /*0c00*/  IMAD.X R5, R9, 0x1, ~R6, P6 ;  /* 0x0000000109057824 */ /* 0x000fe200030e0e06 */
[----:B------:R-:W-:-:S04]  /*0c10*/  ISETP.NE.AND P4, PT, R25, 0x5c, PT ;  /* 0x0000005c1900780c */ /* 0x000fc80003f85270 */
[----:B------:R-:W-:Y:S01]  /*0c20*/  ISETP.NE.AND.EX P2, PT, R5, RZ, PT, P2 ;  /* 0x000000ff0500720c */ /* 0x000fe20003f45320 */
[----:B------:R-:W-:Y:S01]  /*0c30*/  @P1 STG.E.64 desc[UR6][R22.64], R14 ;  /* 0x0000000e16001986 */ /* 0x000fe2000c101b06 */
[----:B------:R-:W-:Y:S01]  /*0c40*/  ISETP.EQ.AND P1, PT, R25, 0x5c, !P1 ;  /* 0x0000005c1900780c */ /* 0x000fe20004f22270 */
[----:B0-----:R-:W-:-:S05]  /*0c50*/  @!P3 IMAD.WIDE R10, R2, 0x8, R10 ;  /* 0x00000008020ab825 */ /* 0x001fca00078e020a */
[----:B------:R0:W-:Y:S01]  /*0c60*/  @!P3 STG.E.64 desc[UR6][R10.64], R26 ;  /* 0x0000001a0a00b986 */ /* 0x0001e2000c101b06 */
[----:B------:R-:W-:Y:S02]  /*0c70*/  VIADD R5, R8, 0x1 ;  /* 0x0000000108057836 */ /* 0x000fe40000000000 */
[----:B------:R-:W-:Y:S02]  /*0c80*/  @P4 IMAD.MOV R5, RZ, RZ, R8 ;  /* 0x000000ffff054224 */ /* 0x000fe400078e0208 */
[----:B0-----:R-:W-:Y:S01]  /*0c90*/  @!P3 VIADD R11, R2, 0x1 ;  /* 0x00000001020bb836 */ /* 0x001fe20000000000 */
[----:B------:R-:W-:-:S03]  /*0ca0*/  SEL R10, RZ, 0x1, !P1 ;  /* 0x00000001ff0a7807 */ /* 0x000fc60004800000 */
[----:B------:R-:W-:Y:S01]  /*0cb0*/  @!P3 IMAD.MOV.U32 R2, RZ, RZ, R11 ;  /* 0x000000ffff02b224 */ /* 0x000fe200078e000b */
[----:B------:R-:W-:Y:S01]  /*0cc0*/  PRMT R8, R10, 0x7610, R8 ;  /* 0x000076100a087816 */ /* 0x000fe20000000008 */
[----:B------:R-:W-:Y:S06]  /*0cd0*/  @P2 BRA `(.L_x_4) ;  /* 0xfffffff800002947 */ /* 0x000fec000383ffff */
.L_x_3:
[----:B------:R-:W-:Y:S05]  /*0ce0*/  BSYNC.RECONVERGENT B1 ;  /* 0x0000000000017941 */ /* 0x000fea0003800200 */
.L_x_2:
[----:B------:R-:W-:Y:S05]  /*0cf0*/  @!P0 BRA `(.L_x_1) ;  /* 0x0000000000b08947 */ /* 0x000fea0003800000 */
[----:B------:R-:W-:-:S05]  /*0d00*/  IADD3 R10, P0, PT, RZ, -R7, RZ ;  /* 0x80000007ff0a7210 */ /* 0x000fca0007f1e0ff */
[----:B------:R-:W-:-:S08]  /*0d10*/  IMAD.X R3, RZ, RZ, -0x1, P0 ;  /* 0xffffffffff037424 */ /* 0x000fd000000e06ff */
.L_x_5:
[----:B-----5:R-:W-:Y:S02]  /*0d20*/  LOP3.LUT R8, R8, 0xff, RZ, 0xc0, !PT ;  /* 0x000000ff08087812 */ /* 0x020fe400078ec0ff */
[----:B------:R-:W-:Y:S02]  /*0d30*/  IADD3 R16, P1, PT, R0, UR4, RZ ;  /* 0x0000000400107c10 */ /* 0x000fe4000ff3e0ff */
[----:B------:R-:W-:Y:S02]  /*0d40*/  ISETP.NE.AND P0, PT, R8, 0x1, PT ;  /* 0x000000010800780c */ /* 0x000fe40003f05270 */
[----:B------:R-:W-:-:S05]  /*0d50*/  IADD3.X R17, PT, PT, R9, UR5, RZ, P1, !PT ;  /* 0x0000000509117c10 */ /* 0x000fca0008ffe4ff */
[----:B------:R0:W2:Y:S06]  /*0d60*/  LDG.E.U8 R16, desc[UR6][R16.64] ;  /* 0x0000000610107981 */ /* 0x0000ac000c1e1100 */
[----:B------:R-:W1:Y:S01]  /*0d70*/  @!P0 LDC.64 R6, c[0x0][0x3a0] ;  /* 0x0000e800ff068b82 */ /* 0x000e620000000a00 */
[----:B------:R-:W-:-:S04]  /*0d80*/  @!P0 SHF.R.S32.HI R11, RZ, 0x1f, R9 ;  /* 0x0000001fff0b8819 */ /* 0x000fc80000011409 */
[----:B------:R-:W-:-:S05]  /*0d90*/  @!P0 LEA.HI R11, P1, R11, R0, RZ, 0x6 ;  /* 0x000000000b0b8211 */ /* 0x000fca00078330ff */
[----:B------:R-:W-:-:S05]  /*0da0*/  @!P0 IMAD.X R12, RZ, RZ, R9, P1 ;  /* 0x000000ffff0c8224 */ /* 0x000fca00008e0609 */
[--C-:B------:R-:W-:Y:S02]  /*0db0*/  @!P0 SHF.R.S64 R11, R11, 0x6, R12.reuse ;  /* 0x000000060b0b8819 */ /* 0x100fe4000000100c */
[----:B------:R-:W-:Y:S02]  /*0dc0*/  @!P0 SHF.R.S32.HI R12, RZ, 0x6, R12 ;  /* 0x00000006ff0c8819 */ /* 0x000fe4000001140c */
[----:B-1----:R-:W-:-:S04]  /*0dd0*/  @!P0 LEA R6, P1, R11, R6, 0x3 ;  /* 0x000000060b068211 */ /* 0x002fc800078218ff */
[----:B------:R-:W-:-:S05]  /*0de0*/  @!P0 LEA.HI.X R7, R11, R7, R12, 0x3, P1 ;  /* 0x000000070b078211 */ /* 0x000fca00008f1c0c */
[----:B------:R-:W3:Y:S01]  /*0df0*/  @!P0 LDG.E.64 R14, desc[UR6][R6.64] ;  /* 0x00000006060e8981 */ /* 0x000ee2000c1e1b00 */
[----:B------:R-:W-:Y:S01]  /*0e00*/  @!P0 IMAD.MOV.U32 R18, RZ, RZ, 0x1 ;  /* 0x00000001ff128424 */ /* 0x000fe200078e00ff */
[----:B------:R-:W-:-:S04]  /*0e10*/  @!P0 LOP3.LUT R11, R0, 0x3f, RZ, 0xc0, !PT ;  /* 0x0000003f000b8812 */ /* 0x000fc800078ec0ff */
[CC--:B0-----:R-:W-:Y:S02]  /*0e20*/  @!P0 SHF.L.U32 R17, R18.reuse, R11.reuse, RZ ;  /* 0x0000000b12118219 */ /* 0x0c1fe400000006ff */
[----:B------:R-:W-:Y:S02]  /*0e30*/  @!P0 SHF.L.U64.HI R11, R18, R11, RZ ;  /* 0x0000000b120b8219 */ /* 0x000fe400000102ff */
[----:B--2---:R-:W-:-:S13]  /*0e40*/  ISETP.NE.AND P1, PT, R16, 0xa, PT ;  /* 0x0000000a1000780c */ /* 0x004fda0003f25270 */
[----:B------:R-:W0:Y:S01]  /*0e50*/  @!P1 LDC.64 R12, c[0x0][0x3a8] ;  /* 0x0000ea00ff0c9b82 */ /* 0x000e220000000a00 */
[----:B------:R-:W-:Y:S02]  /*0e60*/  ISETP.NE.AND P3, PT, R16, 0x5c, PT ;  /* 0x0000005c1000780c */ /* 0x000fe40003f65270 */
[----:B---3--:R-:W-:Y:S02]  /*0e70*/  @!P0 LOP3.LUT R14, R14, R17, RZ, 0xfc, !PT ;  /* 0x000000110e0e8212 */ /* 0x008fe400078efcff */
[----:B------:R-:W-:Y:S01]  /*0e80*/  @!P0 LOP3.LUT R15, R15, R11, RZ, 0xfc, !PT ;  /* 0x0000000b0f0f8212 */ /* 0x000fe200078efcff */
[----:B0-----:R-:W-:-:S04]  /*0e90*/  @!P1 IMAD.WIDE R12, R2, 0x8, R12 ;  /* 0x00000008020c9825 */ /* 0x001fc800078e020c */
[----:B------:R0:W-:Y:S01]  /*0ea0*/  @!P0 STG.E.64 desc[UR6][R6.64], R14 ;  /* 0x0000000e06008986 */ /* 0x0001e2000c101b06 */
[----:B------:R-:W-:-:S05]  /*0eb0*/  IADD3 R10, P0, PT, R10, 0x1, RZ ;  /* 0x000000010a0a7810 */ /* 0x000fca0007f1e0ff */
[----:B------:R-:W-:Y:S01]  /*0ec0*/  IMAD.X R3, RZ, RZ, R3, P0 ;  /* 0x000000ffff037224 */ /* 0x000fe200000e0603 */
[----:B------:R-:W-:Y:S01]  /*0ed0*/  ISETP.NE.U32.AND P0, PT, R10, RZ, PT ;  /* 0x000000ff0a00720c */ /* 0x000fe20003f05070 */
[----:B0-----:R-:W-:Y:S02]  /*0ee0*/  @!P1 IMAD.MOV.U32 R6, RZ, RZ, R0 ;  /* 0x000000ffff069224 */ /* 0x001fe400078e0000 */
[----:B------:R-:W-:-:S05]  /*0ef0*/  @!P1 IMAD.MOV.U32 R7, RZ, RZ, R9 ;  /* 0x000000ffff079224 */ /* 0x000fca00078e0009 */
[----:B------:R0:W-:Y:S01]  /*0f00*/  @!P1 STG.E.64 desc[UR6][R12.64], R6 ;  /* 0x000000060c009986 */ /* 0x0001e2000c101b06 */
[----:B------:R-:W-:Y:S01]  /*0f10*/  ISETP.NE.AND.EX P0, PT, R3, RZ, PT, P0 ;  /* 0x000000ff0300720c */ /* 0x000fe20003f05300 */
[----:B------:R-:W-:Y:S01]  /*0f20*/  VIADD R11, R5, 0x1 ;  /* 0x00000001050b7836 */ /* 0x000fe20000000000 */
[----:B------:R-:W-:Y:S01]  /*0f30*/  ISETP.NE.AND P2, PT, R8, 0x1, !P3 ;  /* 0x000000010800780c */ /* 0x000fe20005f45270 */
[----:B------:R-:W-:Y:S01]  /*0f40*/  @P3 IMAD.MOV R11, RZ, RZ, R5 ;  /* 0x000000ffff0b3224 */ /* 0x000fe200078e0205 */
[----:B------:R-:W-:Y:S01]  /*0f50*/  IADD3 R0, P3, PT, R0, 0x1, RZ ;  /* 0x0000000100007810 */ /* 0x000fe20007f7e0ff */
[----:B------:R-:W-:Y:S01]  /*0f60*/  @!P1 VIADD R5, R2, 0x1 ;  /* 0x0000000102059836 */ /* 0x000fe20000000000 */
[----:B------:R-:W-:-:S03]  /*0f70*/  SEL R8, RZ, 0x1, !P2 ;  /* 0x00000001ff087807 */ /* 0x000fc60005000000 */
[----:B------:R-:W-:Y:S02]  /*0f80*/  @!P1 IMAD.MOV.U32 R2, RZ, RZ, R5 ;  /* 0x000000ffff029224 */ /* 0x000fe400078e0005 */
[----:B------:R-:W-:Y:S02]  /*0f90*/  IMAD.MOV.U32 R5, RZ, RZ, R11 ;  /* 0x000000ffff057224 */ /* 0x000fe400078e000b */
[----:B------:R-:W-:Y:S01]  /*0fa0*/  IMAD.X R9, RZ, RZ, R9, P3 ;  /* 0x000000ffff097224 */ /* 0x000fe200018e0609 */
[----:B0-----:R-:W-:Y:S06]  /*0fb0*/  @P0 BRA `(.L_x_5) ;  /* 0xfffffffc00580947 */ /* 0x001fec000383ffff */
.L_x_1:
[----:B------:R-:W-:Y:S05]  /*0fc0*/  BSYNC.RECONVERGENT B0 ;  /* 0x0000000000007941 */ /* 0x000fea0003800200 */
.L_x_0:
[----:B------:R-:W-:-:S13]  /*0fd0*/  ISETP.NE.AND P0, PT, R5, R4, PT ;  /* 0x000000040500720c */ /* 0x000fda0003f05270 */
[----:B------:R-:W-:Y:S05]  /*0fe0*/  @P0 EXIT ;  /* 0x000000000000094d */ /* 0x000fea0003800000 */
[----:B------:R-:W-:Y:S01]  /*0ff0*/  MOV R0, 0x0 ;  /* 0x0000000000007802 */ /* 0x000fe20000000f00 */
[----:B------:R-:W0:Y:S01]  /*1000*/  LDCU.64 UR4, c[0x4][0x10] ;  /* 0x01000200ff0477ac */ /* 0x000e220008000a00 */
[----:B-----5:R-:W-:Y:S02]  /*1010*/  IMAD.MOV.U32 R8, RZ, RZ, 0x24 ;  /* 0x00000024ff087424 */ /* 0x020fe400078e00ff */
[----:B------:R1:W2:Y:S01]  /*1020*/  LDC.64 R2, c[0x4][R0] ;  /* 0x0100000000027b82 */ /* 0x0002a20000000a00 */
[----:B------:R-:W3:Y:S01]  /*1030*/  LDCU.64 UR6, c[0x4][0x18] ;  /* 0x01000300ff0677ac */ /* 0x000ee20008000a00 */
[----:B------:R-:W-:Y:S02]  /*1040*/  IMAD.MOV.U32 R12, RZ, RZ, 0x1 ;  /* 0x00000001ff0c7424 */ /* 0x000fe400078e00ff */
[----:B------:R-:W-:Y:S01]  /*1050*/  IMAD.MOV.U32 R13, RZ, RZ, RZ ;  /* 0x000000ffff0d7224 */ /* 0x000fe200078e00ff */
[----:B------:R-:W4:Y:S01]  /*1060*/  LDCU.64 UR8, c[0x4][0x8] ;  /* 0x01000100ff0877ac */ /* 0x000f220008000a00 */
[----:B0-----:R-:W-:-:S02]  /*1070*/  IMAD.U32 R4, RZ, RZ, UR4 ;  /* 0x00000004ff047e24 */ /* 0x001fc4000f8e00ff */
[----:B------:R-:W-:Y:S02]  /*1080*/  IMAD.U32 R5, RZ, RZ, UR5 ;  /* 0x00000005ff057e24 */ /* 0x000fe4000f8e00ff */
[----:B---3--:R-:W-:Y:S02]  /*1090*/  IMAD.U32 R6, RZ, RZ, UR6 ;  /* 0x00000006ff067e24 */ /* 0x008fe4000f8e00ff */
[----:B------:R-:W-:Y:S02]  /*10a0*/  IMAD.U32 R7, RZ, RZ, UR7 ;  /* 0x00000007ff077e24 */ /* 0x000fe4000f8e00ff */
[----:B----4-:R-:W-:Y:S02]  /*10b0*/  IMAD.U32 R10, RZ, RZ, UR8 ;  /* 0x00000008ff0a7e24 */ /* 0x010fe4000f8e00ff */
[----:B-1----:R-:W-:-:S07]  /*10c0*/  IMAD.U32 R11, RZ, RZ, UR9 ;  /* 0x00000009ff0b7e24 */ /* 0x002fce000f8e00ff */
[----:B------:R-:W-:-:S07]  /*10d0*/  LEPC R20, `(.L_x_6) ;  /* 0x000000001014794e */ /* 0x000fce0000000000 */
[----:B--2---:R-:W-:Y:S05]  /*10e0*/  CALL.ABS.NOINC R2 ;  /* 0x0000000002007343 */ /* 0x004fea0003c00000 */
.L_x_6:
[----:B------:R-:W-:Y:S05]  /*10f0*/  EXIT ;  /* 0x000000000000794d */ /* 0x000fea0003800000 */
.L_x_7:
[----:B------:R-:W-:-:S00]  /*1100*/  BRA `(.L_x_7) ;  /* 0xfffffffc00fc7947 */ /* 0x000fc0000383ffff */
[----:B------:R-:W-:-:S00]  /*1110*/  NOP ;  /* 0x0000000000007918 */ /* 0x000fc00000000000 */
        /* <DEDUP_REMOVED lines=14> */
.L_x_8:


//--------------------- .nv.global.init           --------------------------
	.section	.nv.global.init,"aw",@progbits
.nv.global.init:
	.type		$str,@object
	.size		$str,($str$1 - $str)
$str:
        /*0000*/ 	.byte	0x65, 0x73, 0x63, 0x61, 0x70, 0x65, 0x43, 0x6f, 0x75, 0x6e, 0x74, 0x20, 0x21, 0x3d, 0x20, 0x74
        /*0010*/ 	.byte	0x6f, 0x74, 0x61, 0x6c, 0x43, 0x6f, 0x75, 0x6e, 0x74, 0x00
	.type		$str$1,@object
	.size		$str$1,(__unnamed_1 - $str$1)
$str$1:
        /*001a*/ 	.byte	0x2f, 0x74, 0x6d, 0x70, 0x2f, 0x73, 0x61, 0x73, 0x73, 0x5f, 0x63, 0x75, 0x5f, 0x77, 0x75, 0x61
        /*002a*/ 	.byte	0x70, 0x33, 0x5f, 0x68, 0x69, 0x2f, 0x6b, 0x2e, 0x63, 0x75, 0x00
	.type		__unnamed_1,@object
	.size		__unnamed_1,(.L_0 - __unnamed_1)
__unnamed_1:
        /*0035*/ 	.byte	0x76, 0x6f, 0x69, 0x64, 0x20, 0x66, 0x28, 0x63, 0x68, 0x61, 0x72, 0x20, 0x2a, 0x2c, 0x20, 0x69
        /*0045*/ 	.byte	0x6e, 0x74, 0x2c, 0x20, 0x5f, 0x5f, 0x6e, 0x76, 0x5f, 0x62, 0x6f, 0x6f, 0x6c, 0x20, 0x2a, 0x2c
        /*0055*/ 	.byte	0x20, 0x69, 0x6e, 0x74, 0x20, 0x2a, 0x2c, 0x20, 0x6c, 0x6f, 0x6e, 0x67, 0x20, 0x2a, 0x2c, 0x20
        /*0065*/ 	.byte	0x6c, 0x6f, 0x6e, 0x67, 0x20, 0x2a, 0x29, 0x00
.L_0:


//--------------------- .nv.shared.reserved.0     --------------------------
	.section	.nv.shared.reserved.0,"aw",@nobits
	.weak		__nv_reservedSMEM_offset_0_alias
	.size		__nv_reservedSMEM_offset_0_alias, 0, 64
	.other		__nv_reservedSMEM_offset_0_alias,@"STO_CUDA_RESERVED_SHARED STV_DEFAULT"
__nv_reservedSMEM_offset_0_alias:
	.zero		0
	.zero		64


//--------------------- .nv.constant0._Z1fPciPbPiPlS2_ --------------------------
	.section	.nv.constant0._Z1fPciPbPiPlS2_,"a",@progbits
	.sectionflags	@""
	.align	4
.nv.constant0._Z1fPciPbPiPlS2_:
	.zero		944


//--------------------- SYMBOLS --------------------------

	.type		.nv.reservedSmem.offset0,@object
	.size		.nv.reservedSmem.offset0,0x4
	.type		__assertfail,@function
